//
// Generated by NVIDIA NVVM Compiler
//
// Compiler Build ID: CL-36424714
// Cuda compilation tools, release 13.0, V13.0.88
// Based on NVVM 20.0.0
//

.version 9.0
.target sm_100
.address_size 64

	// .globl	_Z14distanceKernelPffi
.extern .func  (.param .b32 func_retval0) vprintf
(
	.param .b64 vprintf_param_0,
	.param .b64 vprintf_param_1
)
;
.global .align 1 .b8 $str[70] = {98, 108, 111, 99, 107, 73, 100, 120, 58, 37, 50, 100, 44, 98, 108, 111, 99, 107, 68, 105, 109, 58, 37, 50, 100, 44, 116, 104, 114, 101, 97, 100, 73, 100, 120, 58, 37, 50, 100, 44, 105, 32, 61, 32, 37, 50, 100, 58, 32, 100, 105, 115, 116, 32, 102, 114, 111, 109, 32, 37, 102, 32, 116, 111, 32, 37, 102, 46, 10};

.visible .entry _Z14distanceKernelPffi(
	.param .u64 .ptr .align 1 _Z14distanceKernelPffi_param_0,
	.param .f32 _Z14distanceKernelPffi_param_1,
	.param .u32 _Z14distanceKernelPffi_param_2
)
{
	.local .align 8 .b8 	__local_depot0[40];
	.reg .b64 	%SP;
	.reg .b64 	%SPL;
	.reg .b32 	%r<9>;
	.reg .b32 	%f<8>;
	.reg .b64 	%rd<9>;
	.reg .b64 	%fd<4>;

	mov.u64 	%SPL, __local_depot0;
	cvta.local.u64 	%SP, %SPL;
	ld.param.u64 	%rd1, [_Z14distanceKernelPffi_param_0];
	ld.param.f32 	%f1, [_Z14distanceKernelPffi_param_1];
	ld.param.u32 	%r1, [_Z14distanceKernelPffi_param_2];
	cvta.to.global.u64 	%rd2, %rd1;
	add.u64 	%rd3, %SP, 0;
	add.u64 	%rd4, %SPL, 0;
	mov.u32 	%r2, %ctaid.x;
	mov.u32 	%r3, %ntid.x;
	mov.u32 	%r4, %tid.x;
	mad.lo.s32 	%r5, %r2, %r3, %r4;
	cvt.rn.f32.s32 	%f2, %r5;
	add.s32 	%r6, %r1, -1;
	cvt.rn.f32.s32 	%f3, %r6;
	div.rn.f32 	%f4, %f2, %f3;
	sub.f32 	%f5, %f1, %f4;
	mul.f32 	%f6, %f5, %f5;
	sqrt.rn.f32 	%f7, %f6;
	mul.wide.s32 	%rd5, %r5, 4;
	add.s64 	%rd6, %rd2, %rd5;
	st.global.f32 	[%rd6], %f7;
	cvt.f64.f32 	%fd1, %f1;
	cvt.f64.f32 	%fd2, %f4;
	cvt.f64.f32 	%fd3, %f7;
	st.local.v2.u32 	[%rd4], {%r2, %r3};
	st.local.v2.u32 	[%rd4+8], {%r4, %r5};
	st.local.f64 	[%rd4+16], %fd1;
	st.local.f64 	[%rd4+24], %fd2;
	st.local.f64 	[%rd4+32], %fd3;
	mov.u64 	%rd7, $str;
	cvta.global.u64 	%rd8, %rd7;
	{ // callseq 0, 0
	.param .b64 param0;
	st.param.b64 	[param0], %rd8;
	.param .b64 param1;
	st.param.b64 	[param1], %rd3;
	.param .b32 retval0;
	call.uni (retval0), 
	vprintf, 
	(
	param0, 
	param1
	);
	ld.param.b32 	%r7, [retval0];
	} // callseq 0
	ret;

}


// ===== COMPILED SASS (sm_100) =====

	.target	sm_100

	.elftype	@"ET_EXEC"


//--------------------- .note.nv.tkinfo           --------------------------
	.section	.note.nv.tkinfo,"",@"SHT_NOTE"
	.sectionflags	@"SHF_NOTE_NV_TKINFO"
	.tkinfo
        /*0018*/ 	.word	0x00000002
        /*0030*/ 	.string	""
        /*0030*/ 	.string	"ptxas"
        /*0030*/ 	.string	"Cuda compilation tools, release 13.0, V13.0.88"
        /*0030*/ 	.string	"Build cuda_13.0.r13.0/compiler.36424714_0"
        /*0030*/ 	.string	"-arch sm_100 -m 64 "



//--------------------- .note.nv.cuinfo           --------------------------
	.section	.note.nv.cuinfo,"",@"SHT_NOTE"
	.sectionflags	@"SHF_NOTE_NV_CUINFO"
        /*0018*/ 	.short	0x0002
        /*001a*/ 	.short	0x0064
        /*001c*/ 	.short	0x0082
	.zero		2


//--------------------- .nv.info                  --------------------------
	.section	.nv.info,"",@"SHT_CUDA_INFO"
	.align	4


	//----- nvinfo : EIATTR_REGCOUNT
	.align		4
        /*0000*/ 	.byte	0x04, 0x2f
        /*0002*/ 	.short	(.L_2 - .L_1)
	.align		4
.L_1:
        /*0004*/ 	.word	index@(_Z14distanceKernelPffi)
        /*0008*/ 	.word	0x00000018


	//----- nvinfo : EIATTR_FRAME_SIZE
	.align		4
.L_2:
        /*000c*/ 	.byte	0x04, 0x11
        /*000e*/ 	.short	(.L_4 - .L_3)
	.align		4
.L_3:
        /*0010*/ 	.word	index@($__internal_1_$__cuda_sm3x_div_rn_noftz_f32_slowpath)
        /*0014*/ 	.word	0x00000028


	//----- nvinfo : EIATTR_FRAME_SIZE
	.align		4
.L_4:
        /*0018*/ 	.byte	0x04, 0x11
        /*001a*/ 	.short	(.L_6 - .L_5)
	.align		4
.L_5:
        /*001c*/ 	.word	index@($__internal_0_$__cuda_sm20_sqrt_rn_f32_slowpath)
        /*0020*/ 	.word	0x00000028


	//----- nvinfo : EIATTR_FRAME_SIZE
	.align		4
.L_6:
        /*0024*/ 	.byte	0x04, 0x11
        /*0026*/ 	.short	(.L_8 - .L_7)
	.align		4
.L_7:
        /*0028*/ 	.word	index@(_Z14distanceKernelPffi)
        /*002c*/ 	.word	0x00000028


	//----- nvinfo : EIATTR_MIN_STACK_SIZE
	.align		4
.L_8:
        /*0030*/ 	.byte	0x04, 0x12
        /*0032*/ 	.short	(.L_10 - .L_9)
	.align		4
.L_9:
        /*0034*/ 	.word	index@(_Z14distanceKernelPffi)
        /*0038*/ 	.word	0x00000028
.L_10:


//--------------------- .nv.compat                --------------------------
	.section	.nv.compat,"",@"SHT_CUDA_COMPAT_INFO"
	.align	4
        /*0000*/ 	.byte	0x02, 0x09, 0x00, 0x00, 0x02, 0x02, 0x01, 0x00, 0x02, 0x05, 0x05, 0x00, 0x03, 0x07, 0x01, 0x01
        /*0010*/ 	.byte	0x02, 0x03, 0x00, 0x00, 0x02, 0x06, 0x01, 0x00, 0x04, 0x0b, 0x08, 0x00, 0x01, 0x00, 0x00, 0x00
        /*0020*/ 	.byte	0x00, 0x00, 0x00, 0x00


//--------------------- .nv.info._Z14distanceKernelPffi --------------------------
	.section	.nv.info._Z14distanceKernelPffi,"",@"SHT_CUDA_INFO"
	.sectionflags	@""
	.align	4


	//----- nvinfo : EIATTR_CUDA_API_VERSION
	.align		4
        /*0000*/ 	.byte	0x04, 0x37
        /*0002*/ 	.short	(.L_12 - .L_11)
.L_11:
        /*0004*/ 	.word	0x00000082


	//----- nvinfo : EIATTR_KPARAM_INFO
	.align		4
.L_12:
        /*0008*/ 	.byte	0x04, 0x17
        /*000a*/ 	.short	(.L_14 - .L_13)
.L_13:
        /*000c*/ 	.word	0x00000000
        /*0010*/ 	.short	0x0002
        /*0012*/ 	.short	0x000c
        /*0014*/ 	.byte	0x00, 0xf0, 0x11, 0x00


	//----- nvinfo : EIATTR_KPARAM_INFO
	.align		4
.L_14:
        /*0018*/ 	.byte	0x04, 0x17
        /*001a*/ 	.short	(.L_16 - .L_15)
.L_15:
        /*001c*/ 	.word	0x00000000
        /*0020*/ 	.short	0x0001
        /*0022*/ 	.short	0x0008
        /*0024*/ 	.byte	0x00, 0xf0, 0x11, 0x00


	//----- nvinfo : EIATTR_KPARAM_INFO
	.align		4
.L_16:
        /*0028*/ 	.byte	0x04, 0x17
        /*002a*/ 	.short	(.L_18 - .L_17)
.L_17:
        /*002c*/ 	.word	0x00000000
        /*0030*/ 	.short	0x0000
        /*0032*/ 	.short	0x0000
        /*0034*/ 	.byte	0x00, 0xf5, 0x21, 0x00


	//----- nvinfo : EIATTR_SPARSE_MMA_MASK
	.align		4
.L_18:
        /*0038*/ 	.byte	0x03, 0x50
        /*003a*/ 	.short	0x0000


	//----- nvinfo : EIATTR_MAXREG_COUNT
	.align		4
        /*003c*/ 	.byte	0x03, 0x1b
        /*003e*/ 	.short	0x00ff


	//----- nvinfo : EIATTR_EXTERNS
	.align		4
        /*0040*/ 	.byte	0x04, 0x0f
        /*0042*/ 	.short	(.L_20 - .L_19)


	//   ....[0]....
	.align		4
.L_19:
        /*0044*/ 	.word	index@(vprintf)


	//----- nvinfo : EIATTR_MERCURY_ISA_VERSION
	.align		4
.L_20:
        /*0048*/ 	.byte	0x03, 0x5f
        /*004a*/ 	.short	0x0101


	//----- nvinfo : EIATTR_VRC_CTA_INIT_COUNT
	.align		4
        /*004c*/ 	.byte	0x02, 0x4a
	.zero		1
	.zero		1


	//----- nvinfo : EIATTR_SYSCALL_OFFSETS
	.align		4
        /*0050*/ 	.byte	0x04, 0x46
        /*0052*/ 	.short	(.L_22 - .L_21)


	//   ....[0]....
.L_21:
        /*0054*/ 	.word	0x00000400


	//----- nvinfo : EIATTR_EXIT_INSTR_OFFSETS
	.align		4
.L_22:
        /*0058*/ 	.byte	0x04, 0x1c
        /*005a*/ 	.short	(.L_24 - .L_23)


	//   ....[0]....
.L_23:
        /*005c*/ 	.word	0x00000410


	//----- nvinfo : EIATTR_CRS_STACK_SIZE
	.align		4
.L_24:
        /*0060*/ 	.byte	0x04, 0x1e
        /*0062*/ 	.short	(.L_26 - .L_25)
.L_25:
        /*0064*/ 	.word	0x00000000


	//----- nvinfo : EIATTR_CBANK_PARAM_SIZE
	.align		4
.L_26:
        /*0068*/ 	.byte	0x03, 0x19
        /*006a*/ 	.short	0x0010


	//----- nvinfo : EIATTR_PARAM_CBANK
	.align		4
        /*006c*/ 	.byte	0x04, 0x0a
        /*006e*/ 	.short	(.L_28 - .L_27)
	.align		4
.L_27:
        /*0070*/ 	.word	index@(.nv.constant0._Z14distanceKernelPffi)
        /*0074*/ 	.short	0x0380
        /*0076*/ 	.short	0x0010


	//----- nvinfo : EIATTR_SW_WAR
	.align		4
.L_28:
        /*0078*/ 	.byte	0x04, 0x36
        /*007a*/ 	.short	(.L_30 - .L_29)
.L_29:
        /*007c*/ 	.word	0x00000008
.L_30:


//--------------------- .nv.callgraph             --------------------------
	.section	.nv.callgraph,"",@"SHT_CUDA_CALLGRAPH"
	.align	4
	.sectionentsize	8
	.align		4
        /*0000*/ 	.word	0x00000000
	.align		4
        /*0004*/ 	.word	0xffffffff
	.align		4
        /*0008*/ 	.word	index@(_Z14distanceKernelPffi)
	.align		4
        /*000c*/ 	.word	index@(vprintf)
	.align		4
        /*0010*/ 	.word	0x00000000
	.align		4
        /*0014*/ 	.word	0xfffffffe
	.align		4
        /*0018*/ 	.word	0x00000000
	.align		4
        /*001c*/ 	.word	0xfffffffd
	.align		4
        /*0020*/ 	.word	0x00000000
	.align		4
        /*0024*/ 	.word	0xfffffffc


//--------------------- .nv.constant4             --------------------------
	.section	.nv.constant4,"a",@progbits
	.align	8
	.align		8
.nv.constant4:
        /*0000*/ 	.dword	vprintf
	.align		8
        /*0008*/ 	.dword	$str


//--------------------- .text._Z14distanceKernelPffi --------------------------
	.section	.text._Z14distanceKernelPffi,"ax",@progbits
	.align	128
        .global         _Z14distanceKernelPffi
        .type           _Z14distanceKernelPffi,@function
        .size           _Z14distanceKernelPffi,(.L_x_21 - _Z14distanceKernelPffi)
        .other          _Z14distanceKernelPffi,@"STO_CUDA_ENTRY STV_DEFAULT"
_Z14distanceKernelPffi:
.text._Z14distanceKernelPffi:
[----:B------:R-:W0:Y:S01]  /*0000*/  LDC R1, c[0x0][0x37c] ;  /* 0x0000df00ff017b82 */ /* 0x000e220000000800 */
[----:B------:R-:W1:Y:S01]  /*0010*/  LDCU UR4, c[0x0][0x38c] ;  /* 0x00007180ff0477ac */ /* 0x000e620008000800 */
[----:B------:R-:W2:Y:S01]  /*0020*/  S2R R8, SR_CTAID.X ;  /* 0x0000000000087919 */ /* 0x000ea20000002500 */
[----:B0-----:R-:W-:Y:S01]  /*0030*/  VIADD R1, R1, 0xffffffd8 ;  /* 0xffffffd801017836 */ /* 0x001fe20000000000 */
[----:B------:R-:W-:Y:S01]  /*0040*/  BSSY.RECONVERGENT B0, `(.L_x_0) ;  /* 0x0000016000007945 */ /* 0x000fe20003800200 */
[----:B------:R-:W0:Y:S01]  /*0050*/  LDCU UR5, c[0x0][0x2fc] ;  /* 0x00005f80ff0577ac */ /* 0x000e220008000800 */
[----:B------:R-:W2:Y:S02]  /*0060*/  S2R R2, SR_TID.X ;  /* 0x0000000000027919 */ /* 0x000ea40000002100 */
[----:B------:R-:W2:Y:S01]  /*0070*/  LDC R9, c[0x0][0x360] ;  /* 0x0000d800ff097b82 */ /* 0x000ea20000000800 */
[----:B-1----:R-:W-:-:S06]  /*0080*/  UIADD3 UR4, UPT, UPT, UR4, -0x1, URZ ;  /* 0xffffffff04047890 */ /* 0x002fcc000fffe0ff */
[----:B------:R-:W-:-:S04]  /*0090*/  I2FP.F32.S32 R5, UR4 ;  /* 0x0000000400057c45 */ /* 0x000fc80008201400 */
[----:B------:R-:W1:Y:S01]  /*00a0*/  MUFU.RCP R4, R5 ;  /* 0x0000000500047308 */ /* 0x000e620000001000 */
[----:B------:R-:W3:Y:S01]  /*00b0*/  LDCU UR4, c[0x0][0x2f8] ;  /* 0x00005f00ff0477ac */ /* 0x000ee20008000800 */
[----:B--2---:R-:W-:-:S05]  /*00c0*/  IMAD R3, R8, R9, R2 ;  /* 0x0000000908037224 */ /* 0x004fca00078e0202 */
[----:B------:R-:W-:Y:S01]  /*00d0*/  I2FP.F32.S32 R0, R3 ;  /* 0x0000000300007245 */ /* 0x000fe20000201400 */
[----:B-1----:R-:W-:-:S03]  /*00e0*/  FFMA R7, -R5, R4, 1 ;  /* 0x3f80000005077423 */ /* 0x002fc60000000104 */
[----:B------:R-:W1:Y:S01]  /*00f0*/  FCHK P0, R0, R5 ;  /* 0x0000000500007302 */ /* 0x000e620000000000 */
[----:B---3--:R-:W-:Y:S01]  /*0100*/  IADD3 R6, P1, PT, R1, UR4, RZ ;  /* 0x0000000401067c10 */ /* 0x008fe2000ff3e0ff */
[----:B------:R-:W-:-:S04]  /*0110*/  FFMA R11, R4, R7, R4 ;  /* 0x00000007040b7223 */ /* 0x000fc80000000004 */
[----:B0-----:R-:W-:Y:S02]  /*0120*/  IMAD.X R7, RZ, RZ, UR5, P1 ;  /* 0x00000005ff077e24 */ /* 0x001fe400088e06ff */
[----:B------:R-:W-:-:S04]  /*0130*/  FFMA R14, R0, R11, RZ ;  /* 0x0000000b000e7223 */ /* 0x000fc800000000ff */
[----:B------:R-:W-:-:S04]  /*0140*/  FFMA R4, -R5, R14, R0 ;  /* 0x0000000e05047223 */ /* 0x000fc80000000100 */
[----:B------:R-:W-:Y:S01]  /*0150*/  FFMA R14, R11, R4, R14 ;  /* 0x000000040b0e7223 */ /* 0x000fe2000000000e */
[----:B-1----:R-:W-:Y:S06]  /*0160*/  @!P0 BRA `(.L_x_1) ;  /* 0x00000000000c8947 */ /* 0x002fec0003800000 */
[----:B------:R-:W-:-:S07]  /*0170*/  MOV R4, 0x190 ;  /* 0x0000019000047802 */ /* 0x000fce0000000f00 */
[----:B------:R-:W-:Y:S05]  /*0180*/  CALL.REL.NOINC `($__internal_1_$__cuda_sm3x_div_rn_noftz_f32_slowpath) ;  /* 0x0000000400047944 */ /* 0x000fea0003c00000 */
[----:B------:R-:W-:-:S07]  /*0190*/  IMAD.MOV.U32 R14, RZ, RZ, R0 ;  /* 0x000000ffff0e7224 */ /* 0x000fce00078e0000 */
.L_x_1:
[----:B------:R-:W-:Y:S05]  /*01a0*/  BSYNC.RECONVERGENT B0 ;  /* 0x0000000000007941 */ /* 0x000fea0003800200 */
.L_x_0:
[----:B------:R-:W0:Y:S01]  /*01b0*/  LDCU UR4, c[0x0][0x388] ;  /* 0x00007100ff0477ac */ /* 0x000e220008000800 */
[----:B------:R-:W-:Y:S01]  /*01c0*/  BSSY.RECONVERGENT B0, `(.L_x_2) ;  /* 0x0000011000007945 */ /* 0x000fe20003800200 */
[----:B0-----:R-:W-:Y:S01]  /*01d0*/  FADD R0, -R14, UR4 ;  /* 0x000000040e007e21 */ /* 0x001fe20008000100 */
[----:B------:R-:W0:Y:S03]  /*01e0*/  LDCU.64 UR4, c[0x0][0x358] ;  /* 0x00006b00ff0477ac */ /* 0x000e260008000a00 */
[----:B------:R-:W-:-:S04]  /*01f0*/  FMUL R5, R0, R0 ;  /* 0x0000000000057220 */ /* 0x000fc80000400000 */
[----:B------:R-:W-:Y:S01]  /*0200*/  VIADD R0, R5, 0xf3000000 ;  /* 0xf300000005007836 */ /* 0x000fe20000000000 */
[----:B------:R1:W2:Y:S04]  /*0210*/  MUFU.RSQ R4, R5 ;  /* 0x0000000500047308 */ /* 0x0002a80000001400 */
[----:B------:R-:W-:-:S13]  /*0220*/  ISETP.GT.U32.AND P0, PT, R0, 0x727fffff, PT ;  /* 0x727fffff0000780c */ /* 0x000fda0003f04070 */
[----:B012---:R-:W-:Y:S05]  /*0230*/  @!P0 BRA `(.L_x_3) ;  /* 0x0000000000148947 */ /* 0x007fea0003800000 */
[----:B------:R-:W-:Y:S01]  /*0240*/  BSSY.RECONVERGENT B1, `(.L_x_4) ;  /* 0x0000003000017945 */ /* 0x000fe20003800200 */
[----:B------:R-:W-:-:S07]  /*0250*/  MOV R13, 0x270 ;  /* 0x00000270000d7802 */ /* 0x000fce0000000f00 */
[----:B------:R-:W-:Y:S05]  /*0260*/  CALL.REL.NOINC `($__internal_0_$__cuda_sm20_sqrt_rn_f32_slowpath) ;  /* 0x00000000006c7944 */ /* 0x000fea0003c00000 */
[----:B------:R-:W-:Y:S05]  /*0270*/  BSYNC.RECONVERGENT B1 ;  /* 0x0000000000017941 */ /* 0x000fea0003800200 */
.L_x_4:
[----:B------:R-:W-:Y:S05]  /*0280*/  BRA `(.L_x_5) ;  /* 0x0000000000107947 */ /* 0x000fea0003800000 */
.L_x_3:
[----:B------:R-:W-:Y:S01]  /*0290*/  FMUL.FTZ R0, R5, R4 ;  /* 0x0000000405007220 */ /* 0x000fe20000410000 */
[----:B------:R-:W-:-:S03]  /*02a0*/  FMUL.FTZ R4, R4, 0.5 ;  /* 0x3f00000004047820 */ /* 0x000fc60000410000 */
[----:B------:R-:W-:-:S04]  /*02b0*/  FFMA R5, -R0, R0, R5 ;  /* 0x0000000000057223 */ /* 0x000fc80000000105 */
[----:B------:R-:W-:-:S07]  /*02c0*/  FFMA R0, R5, R4, R0 ;  /* 0x0000000405007223 */ /* 0x000fce0000000000 */
.L_x_5:
[----:B------:R-:W-:Y:S05]  /*02d0*/  BSYNC.RECONVERGENT B0 ;  /* 0x0000000000007941 */ /* 0x000fea0003800200 */
.L_x_2:
[----:B------:R-:W0:Y:S01]  /*02e0*/  LDCU UR6, c[0x0][0x388] ;  /* 0x00007100ff0677ac */ /* 0x000e220008000800 */
[----:B------:R-:W1:Y:S01]  /*02f0*/  LDC.64 R10, c[0x0][0x380] ;  /* 0x0000e000ff0a7b82 */ /* 0x000e620000000a00 */
[----:B------:R-:W2:Y:S01]  /*0300*/  F2F.F64.F32 R14, R14 ;  /* 0x0000000e000e7310 */ /* 0x000ea20000201800 */
[----:B------:R-:W-:Y:S01]  /*0310*/  MOV R18, 0x0 ;  /* 0x0000000000127802 */ /* 0x000fe20000000f00 */
[----:B------:R3:W-:Y:S04]  /*0320*/  STL.64 [R1], R8 ;  /* 0x0000000801007387 */ /* 0x0007e80000100a00 */
[----:B------:R3:W-:Y:S01]  /*0330*/  STL.64 [R1+0x8], R2 ;  /* 0x0000080201007387 */ /* 0x0007e20000100a00 */
[----:B------:R-:W4:Y:S01]  /*0340*/  LDC.64 R18, c[0x4][R18] ;  /* 0x0100000012127b82 */ /* 0x000f220000000a00 */
[----:B------:R-:W5:Y:S02]  /*0350*/  F2F.F64.F32 R16, R0 ;  /* 0x0000000000107310 */ /* 0x000f640000201800 */
[----:B--2---:R3:W-:Y:S06]  /*0360*/  STL.64 [R1+0x18], R14 ;  /* 0x0000180e01007387 */ /* 0x0047ec0000100a00 */
[----:B0-----:R-:W0:Y:S01]  /*0370*/  F2F.F64.F32 R12, UR6 ;  /* 0x00000006000c7d10 */ /* 0x001e220008201800 */
[----:B------:R-:W2:Y:S01]  /*0380*/  LDCU.64 UR6, c[0x4][0x8] ;  /* 0x01000100ff0677ac */ /* 0x000ea20008000a00 */
[----:B-1----:R-:W-:Y:S01]  /*0390*/  IMAD.WIDE R10, R3, 0x4, R10 ;  /* 0x00000004030a7825 */ /* 0x002fe200078e020a */
[----:B-----5:R3:W-:Y:S04]  /*03a0*/  STL.64 [R1+0x20], R16 ;  /* 0x0000201001007387 */ /* 0x0207e80000100a00 */
[----:B------:R3:W-:Y:S04]  /*03b0*/  STG.E desc[UR4][R10.64], R0 ;  /* 0x000000000a007986 */ /* 0x0007e8000c101904 */
[----:B0-----:R3:W-:Y:S01]  /*03c0*/  STL.64 [R1+0x10], R12 ;  /* 0x0000100c01007387 */ /* 0x0017e20000100a00 */
[----:B--2---:R-:W-:-:S02]  /*03d0*/  IMAD.U32 R4, RZ, RZ, UR6 ;  /* 0x00000006ff047e24 */ /* 0x004fc4000f8e00ff */
[----:B----4-:R-:W-:-:S07]  /*03e0*/  IMAD.U32 R5, RZ, RZ, UR7 ;  /* 0x00000007ff057e24 */ /* 0x010fce000f8e00ff */
[----:B------:R-:W-:-:S07]  /*03f0*/  LEPC R20, `(.L_x_6) ;  /* 0x000000001014794e */ /* 0x000fce0000000000 */
[----:B---3--:R-:W-:Y:S05]  /*0400*/  CALL.ABS.NOINC R18 ;  /* 0x0000000012007343 */ /* 0x008fea0003c00000 */
.L_x_6:
[----:B------:R-:W-:Y:S05]  /*0410*/  EXIT ;  /* 0x000000000000794d */ /* 0x000fea0003800000 */
        .weak           $__internal_0_$__cuda_sm20_sqrt_rn_f32_slowpath
        .type           $__internal_0_$__cuda_sm20_sqrt_rn_f32_slowpath,@function
        .size           $__internal_0_$__cuda_sm20_sqrt_rn_f32_slowpath,($__internal_1_$__cuda_sm3x_div_rn_noftz_f32_slowpath - $__internal_0_$__cuda_sm20_sqrt_rn_f32_slowpath)
$__internal_0_$__cuda_sm20_sqrt_rn_f32_slowpath:
[----:B------:R-:W-:-:S13]  /*0420*/  LOP3.LUT P0, RZ, R5, 0x7fffffff, RZ, 0xc0, !PT ;  /* 0x7fffffff05ff7812 */ /* 0x000fda000780c0ff */
[----:B------:R-:W-:Y:S01]  /*0430*/  @!P0 MOV R4, R5 ;  /* 0x0000000500048202 */ /* 0x000fe20000000f00 */
[----:B------:R-:W-:Y:S06]  /*0440*/  @!P0 BRA `(.L_x_7) ;  /* 0x0000000000448947 */ /* 0x000fec0003800000 */
[----:B------:R-:W-:Y:S01]  /*0450*/  FSETP.GEU.FTZ.AND P0, PT, R5, RZ, PT ;  /* 0x000000ff0500720b */ /* 0x000fe20003f1e000 */
[----:B------:R-:W-:-:S12]  /*0460*/  IMAD.MOV.U32 R0, RZ, RZ, R5 ;  /* 0x000000ffff007224 */ /* 0x000fd800078e0005 */
[----:B------:R-:W-:Y:S01]  /*0470*/  @!P0 IMAD.MOV.U32 R4, RZ, RZ, 0x7fffffff ;  /* 0x7fffffffff048424 */ /* 0x000fe200078e00ff */
[----:B------:R-:W-:Y:S06]  /*0480*/  @!P0 BRA `(.L_x_7) ;  /* 0x0000000000348947 */ /* 0x000fec0003800000 */
[----:B------:R-:W-:-:S13]  /*0490*/  FSETP.GTU.FTZ.AND P0, PT, |R0|, +INF , PT ;  /* 0x7f8000000000780b */ /* 0x000fda0003f1c200 */
[----:B------:R-:W-:Y:S01]  /*04a0*/  @P0 FADD.FTZ R4, R0, 1 ;  /* 0x3f80000000040421 */ /* 0x000fe20000010000 */
[----:B------:R-:W-:Y:S06]  /*04b0*/  @P0 BRA `(.L_x_7) ;  /* 0x0000000000280947 */ /* 0x000fec0003800000 */
[----:B------:R-:W-:-:S13]  /*04c0*/  FSETP.NEU.FTZ.AND P0, PT, |R0|, +INF , PT ;  /* 0x7f8000000000780b */ /* 0x000fda0003f1d200 */
[----:B------:R-:W-:-:S04]  /*04d0*/  @P0 FFMA R5, R0, 1.84467440737095516160e+19, RZ ;  /* 0x5f80000000050823 */ /* 0x000fc800000000ff */
[----:B------:R-:W0:Y:S02]  /*04e0*/  @P0 MUFU.RSQ R4, R5 ;  /* 0x0000000500040308 */ /* 0x000e240000001400 */
[----:B0-----:R-:W-:Y:S01]  /*04f0*/  @P0 FMUL.FTZ R10, R5, R4 ;  /* 0x00000004050a0220 */ /* 0x001fe20000410000 */
[----:B------:R-:W-:Y:S01]  /*0500*/  @P0 FMUL.FTZ R12, R4, 0.5 ;  /* 0x3f000000040c0820 */ /* 0x000fe20000410000 */
[----:B------:R-:W-:Y:S02]  /*0510*/  @!P0 IMAD.MOV.U32 R4, RZ, RZ, R0 ;  /* 0x000000ffff048224 */ /* 0x000fe400078e0000 */
[----:B------:R-:W-:-:S04]  /*0520*/  @P0 FADD.FTZ R11, -R10, -RZ ;  /* 0x800000ff0a0b0221 */ /* 0x000fc80000010100 */
[----:B------:R-:W-:-:S04]  /*0530*/  @P0 FFMA R11, R10, R11, R5 ;  /* 0x0000000b0a0b0223 */ /* 0x000fc80000000005 */
[----:B------:R-:W-:-:S04]  /*0540*/  @P0 FFMA R11, R11, R12, R10 ;  /* 0x0000000c0b0b0223 */ /* 0x000fc8000000000a */
[----:B------:R-:W-:-:S07]  /*0550*/  @P0 FMUL.FTZ R4, R11, 2.3283064365386962891e-10 ;  /* 0x2f8000000b040820 */ /* 0x000fce0000410000 */
.L_x_7:
[----:B------:R-:W-:Y:S02]  /*0560*/  HFMA2 R5, -RZ, RZ, 0, 0 ;  /* 0x00000000ff057431 */ /* 0x000fe400000001ff */
[----:B------:R-:W-:Y:S02]  /*0570*/  IMAD.MOV.U32 R0, RZ, RZ, R4 ;  /* 0x000000ffff007224 */ /* 0x000fe400078e0004 */
[----:B------:R-:W-:-:S04]  /*0580*/  IMAD.MOV.U32 R4, RZ, RZ, R13 ;  /* 0x000000ffff047224 */ /* 0x000fc800078e000d */
[----:B------:R-:W-:Y:S05]  /*0590*/  RET.REL.NODEC R4 `(_Z14distanceKernelPffi) ;  /* 0xfffffff804987950 */ /* 0x000fea0003c3ffff */
        .weak           $__internal_1_$__cuda_sm3x_div_rn_noftz_f32_slowpath
        .type           $__internal_1_$__cuda_sm3x_div_rn_noftz_f32_slowpath,@function
        .size           $__internal_1_$__cuda_sm3x_div_rn_noftz_f32_slowpath,(.L_x_21 - $__internal_1_$__cuda_sm3x_div_rn_noftz_f32_slowpath)
$__internal_1_$__cuda_sm3x_div_rn_noftz_f32_slowpath:
[--C-:B------:R-:W-:Y:S01]  /*05a0*/  SHF.R.U32.HI R11, RZ, 0x17, R5.reuse ;  /* 0x00000017ff0b7819 */ /* 0x100fe20000011605 */
[----:B------:R-:W-:Y:S01]  /*05b0*/  BSSY.RECONVERGENT B1, `(.L_x_8) ;  /* 0x0000064000017945 */ /* 0x000fe20003800200 */
[--C-:B------:R-:W-:Y:S01]  /*05c0*/  SHF.R.U32.HI R10, RZ, 0x17, R0.reuse ;  /* 0x00000017ff0a7819 */ /* 0x100fe20000011600 */
[----:B------:R-:W-:Y:S01]  /*05d0*/  IMAD.MOV.U32 R13, RZ, RZ, R0 ;  /* 0x000000ffff0d7224 */ /* 0x000fe200078e0000 */
[----:B------:R-:W-:Y:S01]  /*05e0*/  LOP3.LUT R11, R11, 0xff, RZ, 0xc0, !PT ;  /* 0x000000ff0b0b7812 */ /* 0x000fe200078ec0ff */
[----:B------:R-:W-:Y:S01]  /*05f0*/  IMAD.MOV.U32 R14, RZ, RZ, R5 ;  /* 0x000000ffff0e7224 */ /* 0x000fe200078e0005 */
[----:B------:R-:W-:-:S03]  /*0600*/  LOP3.LUT R12, R10, 0xff, RZ, 0xc0, !PT ;  /* 0x000000ff0a0c7812 */ /* 0x000fc600078ec0ff */
[----:B------:R-:W-:Y:S02]  /*0610*/  VIADD R16, R11, 0xffffffff ;  /* 0xffffffff0b107836 */ /* 0x000fe40000000000 */
[----:B------:R-:W-:-:S03]  /*0620*/  VIADD R15, R12, 0xffffffff ;  /* 0xffffffff0c0f7836 */ /* 0x000fc60000000000 */
[----:B------:R-:W-:-:S04]  /*0630*/  ISETP.GT.U32.AND P0, PT, R16, 0xfd, PT ;  /* 0x000000fd1000780c */ /* 0x000fc80003f04070 */
[----:B------:R-:W-:-:S13]  /*0640*/  ISETP.GT.U32.OR P0, PT, R15, 0xfd, P0 ;  /* 0x000000fd0f00780c */ /* 0x000fda0000704470 */
[----:B------:R-:W-:Y:S01]  /*0650*/  @!P0 MOV R10, RZ ;  /* 0x000000ff000a8202 */ /* 0x000fe20000000f00 */
[----:B------:R-:W-:Y:S06]  /*0660*/  @!P0 BRA `(.L_x_9) ;  /* 0x00000000005c8947 */ /* 0x000fec0003800000 */
[----:B------:R-:W-:Y:S02]  /*0670*/  FSETP.GTU.FTZ.AND P0, PT, |R0|, +INF , PT ;  /* 0x7f8000000000780b */ /* 0x000fe40003f1c200 */
[----:B------:R-:W-:-:S04]  /*0680*/  FSETP.GTU.FTZ.AND P1, PT, |R5|, +INF , PT ;  /* 0x7f8000000500780b */ /* 0x000fc80003f3c200 */
[----:B------:R-:W-:-:S13]  /*0690*/  PLOP3.LUT P0, PT, P0, P1, PT, 0xf8, 0x8f ;  /* 0x00000000008f781c */ /* 0x000fda0000703f70 */
[----:B------:R-:W-:Y:S05]  /*06a0*/  @P0 BRA `(.L_x_10) ;  /* 0x00000004004c0947 */ /* 0x000fea0003800000 */
[----:B------:R-:W-:-:S13]  /*06b0*/  LOP3.LUT P0, RZ, R14, 0x7fffffff, R13, 0xc8, !PT ;  /* 0x7fffffff0eff7812 */ /* 0x000fda000780c80d */
[----:B------:R-:W-:Y:S05]  /*06c0*/  @!P0 BRA `(.L_x_11) ;  /* 0x00000004003c8947 */ /* 0x000fea0003800000 */
[C---:B------:R-:W-:Y:S02]  /*06d0*/  FSETP.NEU.FTZ.AND P2, PT, |R0|.reuse, +INF , PT ;  /* 0x7f8000000000780b */ /* 0x040fe40003f5d200 */
[----:B------:R-:W-:Y:S02]  /*06e0*/  FSETP.NEU.FTZ.AND P1, PT, |R5|, +INF , PT ;  /* 0x7f8000000500780b */ /* 0x000fe40003f3d200 */
[----:B------:R-:W-:-:S11]  /*06f0*/  FSETP.NEU.FTZ.AND P0, PT, |R0|, +INF , PT ;  /* 0x7f8000000000780b */ /* 0x000fd60003f1d200 */
[----:B------:R-:W-:Y:S05]  /*0700*/  @!P1 BRA !P2, `(.L_x_11) ;  /* 0x00000004002c9947 */ /* 0x000fea0005000000 */
[----:B------:R-:W-:-:S04]  /*0710*/  LOP3.LUT P2, RZ, R13, 0x7fffffff, RZ, 0xc0, !PT ;  /* 0x7fffffff0dff7812 */ /* 0x000fc8000784c0ff */
[----:B------:R-:W-:-:S13]  /*0720*/  PLOP3.LUT P1, PT, P1, P2, PT, 0x2f, 0xf2 ;  /* 0x0000000000f2781c */ /* 0x000fda0000f24577 */
[----:B------:R-:W-:Y:S05]  /*0730*/  @P1 BRA `(.L_x_12) ;  /* 0x0000000400181947 */ /* 0x000fea0003800000 */
[----:B------:R-:W-:-:S04]  /*0740*/  LOP3.LUT P1, RZ, R14, 0x7fffffff, RZ, 0xc0, !PT ;  /* 0x7fffffff0eff7812 */ /* 0x000fc8000782c0ff */
[----:B------:R-:W-:-:S13]  /*0750*/  PLOP3.LUT P0, PT, P0, P1, PT, 0x2f, 0xf2 ;  /* 0x0000000000f2781c */ /* 0x000fda0000702577 */
[----:B------:R-:W-:Y:S05]  /*0760*/  @P0 BRA `(.L_x_13) ;  /* 0x0000000400000947 */ /* 0x000fea0003800000 */
[----:B------:R-:W-:Y:S02]  /*0770*/  ISETP.GE.AND P0, PT, R15, RZ, PT ;  /* 0x000000ff0f00720c */ /* 0x000fe40003f06270 */
[----:B------:R-:W-:-:S11]  /*0780*/  ISETP.GE.AND P1, PT, R16, RZ, PT ;  /* 0x000000ff1000720c */ /* 0x000fd60003f26270 */
[----:B------:R-:W-:Y:S02]  /*0790*/  @P0 IMAD.MOV.U32 R10, RZ, RZ, RZ ;  /* 0x000000ffff0a0224 */ /* 0x000fe400078e00ff */
[----:B------:R-:W-:Y:S01]  /*07a0*/  @!P0 FFMA R13, R0, 1.84467440737095516160e+19, RZ ;  /* 0x5f800000000d8823 */ /* 0x000fe200000000ff */
[----:B------:R-:W-:Y:S02]  /*07b0*/  @!P0 IMAD.MOV.U32 R10, RZ, RZ, -0x40 ;  /* 0xffffffc0ff0a8424 */ /* 0x000fe400078e00ff */
[----:B------:R-:W-:Y:S02]  /*07c0*/  @!P1 FFMA R14, R5, 1.84467440737095516160e+19, RZ ;  /* 0x5f800000050e9823 */ /* 0x000fe400000000ff */
[----:B------:R-:W-:-:S07]  /*07d0*/  @!P1 VIADD R10, R10, 0x40 ;  /* 0x000000400a0a9836 */ /* 0x000fce0000000000 */
.L_x_9:
[----:B------:R-:W-:Y:S01]  /*07e0*/  LEA R5, R11, 0xc0800000, 0x17 ;  /* 0xc08000000b057811 */ /* 0x000fe200078eb8ff */
[----:B------:R-:W-:Y:S01]  /*07f0*/  BSSY.RECONVERGENT B2, `(.L_x_14) ;  /* 0x0000036000027945 */ /* 0x000fe20003800200 */
[----:B------:R-:W-:-:S03]  /*0800*/  IADD3 R12, PT, PT, R12, -0x7f, RZ ;  /* 0xffffff810c0c7810 */ /* 0x000fc60007ffe0ff */
[----:B------:R-:W-:Y:S01]  /*0810*/  IMAD.IADD R5, R14, 0x1, -R5 ;  /* 0x000000010e057824 */ /* 0x000fe200078e0a05 */
[C---:B------:R-:W-:Y:S01]  /*0820*/  IADD3 R11, PT, PT, R12.reuse, 0x7f, -R11 ;  /* 0x0000007f0c0b7810 */ /* 0x040fe20007ffe80b */
[----:B------:R-:W-:Y:S02]  /*0830*/  IMAD R0, R12, -0x800000, R13 ;  /* 0xff8000000c007824 */ /* 0x000fe400078e020d */
[----:B------:R-:W0:Y:S01]  /*0840*/  MUFU.RCP R14, R5 ;  /* 0x00000005000e7308 */ /* 0x000e220000001000 */
[----:B------:R-:W-:Y:S01]  /*0850*/  FADD.FTZ R15, -R5, -RZ ;  /* 0x800000ff050f7221 */ /* 0x000fe20000010100 */
[----:B------:R-:W-:-:S03]  /*0860*/  IMAD.IADD R11, R11, 0x1, R10 ;  /* 0x000000010b0b7824 */ /* 0x000fc600078e020a */
[----:B0-----:R-:W-:-:S04]  /*0870*/  FFMA R17, R14, R15, 1 ;  /* 0x3f8000000e117423 */ /* 0x001fc8000000000f */
[----:B------:R-:W-:-:S04]  /*0880*/  FFMA R16, R14, R17, R14 ;  /* 0x000000110e107223 */ /* 0x000fc8000000000e */
[----:B------:R-:W-:-:S04]  /*0890*/  FFMA R13, R0, R16, RZ ;  /* 0x00000010000d7223 */ /* 0x000fc800000000ff */
[----:B------:R-:W-:-:S04]  /*08a0*/  FFMA R14, R15, R13, R0 ;  /* 0x0000000d0f0e7223 */ /* 0x000fc80000000000 */
[----:B------:R-:W-:-:S04]  /*08b0*/  FFMA R13, R16, R14, R13 ;  /* 0x0000000e100d7223 */ /* 0x000fc8000000000d */
[----:B------:R-:W-:-:S04]  /*08c0*/  FFMA R14, R15, R13, R0 ;  /* 0x0000000d0f0e7223 */ /* 0x000fc80000000000 */
[----:B------:R-:W-:-:S05]  /*08d0*/  FFMA R0, R16, R14, R13 ;  /* 0x0000000e10007223 */ /* 0x000fca000000000d */
[----:B------:R-:W-:-:S04]  /*08e0*/  SHF.R.U32.HI R5, RZ, 0x17, R0 ;  /* 0x00000017ff057819 */ /* 0x000fc80000011600 */
[----:B------:R-:W-:-:S05]  /*08f0*/  LOP3.LUT R5, R5, 0xff, RZ, 0xc0, !PT ;  /* 0x000000ff05057812 */ /* 0x000fca00078ec0ff */
[----:B------:R-:W-:-:S04]  /*0900*/  IMAD.IADD R15, R5, 0x1, R11 ;  /* 0x00000001050f7824 */ /* 0x000fc800078e020b */
[----:B------:R-:W-:-:S05]  /*0910*/  VIADD R5, R15, 0xffffffff ;  /* 0xffffffff0f057836 */ /* 0x000fca0000000000 */
[----:B------:R-:W-:-:S13]  /*0920*/  ISETP.GE.U32.AND P0, PT, R5, 0xfe, PT ;  /* 0x000000fe0500780c */ /* 0x000fda0003f06070 */
[----:B------:R-:W-:Y:S05]  /*0930*/  @!P0 BRA `(.L_x_15) ;  /* 0x0000000000808947 */ /* 0x000fea0003800000 */
[----:B------:R-:W-:-:S13]  /*0940*/  ISETP.GT.AND P0, PT, R15, 0xfe, PT ;  /* 0x000000fe0f00780c */ /* 0x000fda0003f04270 */
[----:B------:R-:W-:Y:S05]  /*0950*/  @P0 BRA `(.L_x_16) ;  /* 0x00000000006c0947 */ /* 0x000fea0003800000 */
[----:B------:R-:W-:-:S13]  /*0960*/  ISETP.GE.AND P0, PT, R15, 0x1, PT ;  /* 0x000000010f00780c */ /* 0x000fda0003f06270 */
[----:B------:R-:W-:Y:S05]  /*0970*/  @P0 BRA `(.L_x_17) ;  /* 0x0000000000740947 */ /* 0x000fea0003800000 */
[----:B------:R-:W-:Y:S02]  /*0980*/  ISETP.GE.AND P0, PT, R15, -0x18, PT ;  /* 0xffffffe80f00780c */ /* 0x000fe40003f06270 */
[----:B------:R-:W-:-:S11]  /*0990*/  LOP3.LUT R0, R0, 0x80000000, RZ, 0xc0, !PT ;  /* 0x8000000000007812 */ /* 0x000fd600078ec0ff */
[----:B------:R-:W-:Y:S05]  /*09a0*/  @!P0 BRA `(.L_x_17) ;  /* 0x0000000000688947 */ /* 0x000fea0003800000 */
[CCC-:B------:R-:W-:Y:S01]  /*09b0*/  FFMA.RZ R5, R16.reuse, R14.reuse, R13.reuse ;  /* 0x0000000e10057223 */ /* 0x1c0fe2000000c00d */
[C---:B------:R-:W-:Y:S02]  /*09c0*/  VIADD R12, R15.reuse, 0x20 ;  /* 0x000000200f0c7836 */ /* 0x040fe40000000000 */
[CCC-:B------:R-:W-:Y:S01]  /*09d0*/  FFMA.RM R10, R16.reuse, R14.reuse, R13.reuse ;  /* 0x0000000e100a7223 */ /* 0x1c0fe2000000400d */
[----:B------:R-:W-:Y:S02]  /*09e0*/  ISETP.NE.AND P2, PT, R15, RZ, PT ;  /* 0x000000ff0f00720c */ /* 0x000fe40003f45270 */
[----:B------:R-:W-:Y:S01]  /*09f0*/  LOP3.LUT R11, R5, 0x7fffff, RZ, 0xc0, !PT ;  /* 0x007fffff050b7812 */ /* 0x000fe200078ec0ff */
[----:B------:R-:W-:Y:S01]  /*0a00*/  FFMA.RP R5, R16, R14, R13 ;  /* 0x0000000e10057223 */ /* 0x000fe2000000800d */
[----:B------:R-:W-:Y:S02]  /*0a10*/  ISETP.NE.AND P1, PT, R15, RZ, PT ;  /* 0x000000ff0f00720c */ /* 0x000fe40003f25270 */
[----:B------:R-:W-:-:S02]  /*0a20*/  LOP3.LUT R11, R11, 0x800000, RZ, 0xfc, !PT ;  /* 0x008000000b0b7812 */ /* 0x000fc400078efcff */
[----:B------:R-:W-:Y:S02]  /*0a30*/  IADD3 R13, PT, PT, -R15, RZ, RZ ;  /* 0x000000ff0f0d7210 */ /* 0x000fe40007ffe1ff */
[----:B------:R-:W-:Y:S02]  /*0a40*/  SHF.L.U32 R12, R11, R12, RZ ;  /* 0x0000000c0b0c7219 */ /* 0x000fe400000006ff */
[----:B------:R-:W-:Y:S02]  /*0a50*/  FSETP.NEU.FTZ.AND P0, PT, R5, R10, PT ;  /* 0x0000000a0500720b */ /* 0x000fe40003f1d000 */
[----:B------:R-:W-:Y:S02]  /*0a60*/  SEL R10, R13, RZ, P2 ;  /* 0x000000ff0d0a7207 */ /* 0x000fe40001000000 */
[----:B------:R-:W-:Y:S02]  /*0a70*/  ISETP.NE.AND P1, PT, R12, RZ, P1 ;  /* 0x000000ff0c00720c */ /* 0x000fe40000f25270 */
[----:B------:R-:W-:-:S02]  /*0a80*/  SHF.R.U32.HI R10, RZ, R10, R11 ;  /* 0x0000000aff0a7219 */ /* 0x000fc4000001160b */
[----:B------:R-:W-:Y:S02]  /*0a90*/  PLOP3.LUT P0, PT, P0, P1, PT, 0xf8, 0x8f ;  /* 0x00000000008f781c */ /* 0x000fe40000703f70 */
[----:B------:R-:W-:Y:S02]  /*0aa0*/  SHF.R.U32.HI R12, RZ, 0x1, R10 ;  /* 0x00000001ff0c7819 */ /* 0x000fe4000001160a */
[----:B------:R-:W-:-:S04]  /*0ab0*/  SEL R5, RZ, 0x1, !P0 ;  /* 0x00000001ff057807 */ /* 0x000fc80004000000 */
[----:B------:R-:W-:-:S04]  /*0ac0*/  LOP3.LUT R5, R5, 0x1, R12, 0xf8, !PT ;  /* 0x0000000105057812 */ /* 0x000fc800078ef80c */
[----:B------:R-:W-:-:S05]  /*0ad0*/  LOP3.LUT R5, R5, R10, RZ, 0xc0, !PT ;  /* 0x0000000a05057212 */ /* 0x000fca00078ec0ff */
[----:B------:R-:W-:-:S05]  /*0ae0*/  IMAD.IADD R5, R12, 0x1, R5 ;  /* 0x000000010c057824 */ /* 0x000fca00078e0205 */
[----:B------:R-:W-:Y:S01]  /*0af0*/  LOP3.LUT R0, R5, R0, RZ, 0xfc, !PT ;  /* 0x0000000005007212 */ /* 0x000fe200078efcff */
[----:B------:R-:W-:Y:S06]  /*0b00*/  BRA `(.L_x_17) ;  /* 0x0000000000107947 */ /* 0x000fec0003800000 */
.L_x_16:
[----:B------:R-:W-:-:S04]  /*0b10*/  LOP3.LUT R0, R0, 0x80000000, RZ, 0xc0, !PT ;  /* 0x8000000000007812 */ /* 0x000fc800078ec0ff */
[----:B------:R-:W-:Y:S01]  /*0b20*/  LOP3.LUT R0, R0, 0x7f800000, RZ, 0xfc, !PT ;  /* 0x7f80000000007812 */ /* 0x000fe200078efcff */
[----:B------:R-:W-:Y:S06]  /*0b30*/  BRA `(.L_x_17) ;  /* 0x0000000000047947 */ /* 0x000fec0003800000 */
.L_x_15:
[----:B------:R-:W-:-:S07]  /*0b40*/  IMAD R0, R11, 0x800000, R0 ;  /* 0x008000000b007824 */ /* 0x000fce00078e0200 */
.L_x_17:
[----:B------:R-:W-:Y:S05]  /*0b50*/  BSYNC.RECONVERGENT B2 ;  /* 0x0000000000027941 */ /* 0x000fea0003800200 */
.L_x_14:
[----:B------:R-:W-:Y:S05]  /*0b60*/  BRA `(.L_x_18) ;  /* 0x0000000000207947 */ /* 0x000fea0003800000 */
.L_x_13:
[----:B------:R-:W-:-:S04]  /*0b70*/  LOP3.LUT R0, R14, 0x80000000, R13, 0x48, !PT ;  /* 0x800000000e007812 */ /* 0x000fc800078e480d */
[----:B------:R-:W-:Y:S01]  /*0b80*/  LOP3.LUT R0, R0, 0x7f800000, RZ, 0xfc, !PT ;  /* 0x7f80000000007812 */ /* 0x000fe200078efcff */
[----:B------:R-:W-:Y:S06]  /*0b90*/  BRA `(.L_x_18) ;  /* 0x0000000000147947 */ /* 0x000fec0003800000 */
.L_x_12:
[----:B------:R-:W-:Y:S01]  /*0ba0*/  LOP3.LUT R0, R14, 0x80000000, R13, 0x48, !PT ;  /* 0x800000000e007812 */ /* 0x000fe200078e480d */
[----:B------:R-:W-:Y:S06]  /*0bb0*/  BRA `(.L_x_18) ;  /* 0x00000000000c7947 */ /* 0x000fec0003800000 */
.L_x_11:
[----:B------:R-:W0:Y:S01]  /*0bc0*/  MUFU.RSQ R0, -QNAN ;  /* 0xffc0000000007908 */ /* 0x000e220000001400 */
[----:B------:R-:W-:Y:S05]  /*0bd0*/  BRA `(.L_x_18) ;  /* 0x0000000000047947 */ /* 0x000fea0003800000 */
.L_x_10:
[----:B------:R-:W-:-:S07]  /*0be0*/  FADD.FTZ R0, R0, R5 ;  /* 0x0000000500007221 */ /* 0x000fce0000010000 */
.L_x_18:
[----:B------:R-:W-:Y:S05]  /*0bf0*/  BSYNC.RECONVERGENT B1 ;  /* 0x0000000000017941 */ /* 0x000fea0003800200 */
.L_x_8:
[----:B------:R-:W-:-:S04]  /*0c00*/  IMAD.MOV.U32 R5, RZ, RZ, 0x0 ;  /* 0x00000000ff057424 */ /* 0x000fc800078e00ff */
[----:B0-----:R-:W-:Y:S05]  /*0c10*/  RET.REL.NODEC R4 `(_Z14distanceKernelPffi) ;  /* 0xfffffff004f87950 */ /* 0x001fea0003c3ffff */
.L_x_19:
[----:B------:R-:W-:-:S00]  /*0c20*/  BRA `(.L_x_19) ;  /* 0xfffffffc00fc7947 */ /* 0x000fc0000383ffff */
[----:B------:R-:W-:-:S00]  /*0c30*/  NOP ;  /* 0x0000000000007918 */ /* 0x000fc00000000000 */
        /* <DEDUP_REMOVED lines=12> */
.L_x_21:


//--------------------- .nv.global.init           --------------------------
	.section	.nv.global.init,"aw",@progbits
.nv.global.init:
	.type		$str,@object
	.size		$str,(.L_0 - $str)
$str:
        /*0000*/ 	.byte	0x62, 0x6c, 0x6f, 0x63, 0x6b, 0x49, 0x64, 0x78, 0x3a, 0x25, 0x32, 0x64, 0x2c, 0x62, 0x6c, 0x6f
        /*0010*/ 	.byte	0x63, 0x6b, 0x44, 0x69, 0x6d, 0x3a, 0x25, 0x32, 0x64, 0x2c, 0x74, 0x68, 0x72, 0x65, 0x61, 0x64
        /*0020*/ 	.byte	0x49, 0x64, 0x78, 0x3a, 0x25, 0x32, 0x64, 0x2c, 0x69, 0x20, 0x3d, 0x20, 0x25, 0x32, 0x64, 0x3a
        /*0030*/ 	.byte	0x20, 0x64, 0x69, 0x73, 0x74, 0x20, 0x66, 0x72, 0x6f, 0x6d, 0x20, 0x25, 0x66, 0x20, 0x74, 0x6f
        /*0040*/ 	.byte	0x20, 0x25, 0x66, 0x2e, 0x0a, 0x00
.L_0:


//--------------------- .nv.shared.reserved.0     --------------------------
	.section	.nv.shared.reserved.0,"aw",@nobits
	.weak		__nv_reservedSMEM_offset_0_alias
	.size		__nv_reservedSMEM_offset_0_alias, 0, 64
	.other		__nv_reservedSMEM_offset_0_alias,@"STO_CUDA_RESERVED_SHARED STV_DEFAULT"
__nv_reservedSMEM_offset_0_alias:
	.zero		0
	.zero		64


//--------------------- .nv.constant0._Z14distanceKernelPffi --------------------------
	.section	.nv.constant0._Z14distanceKernelPffi,"a",@progbits
	.sectionflags	@""
	.align	4
.nv.constant0._Z14distanceKernelPffi:
	.zero		912


//--------------------- SYMBOLS --------------------------

	.type		.nv.reservedSmem.offset0,@object
	.size		.nv.reservedSmem.offset0,0x4
	.type		vprintf,@function
